//
// Generated by NVIDIA NVVM Compiler
//
// Compiler Build ID: CL-36424714
// Cuda compilation tools, release 13.0, V13.0.88
// Based on NVVM 20.0.0
//

.version 9.0
.target sm_100
.address_size 64

	// .globl	_Z12binarySearchPfifPi

.visible .entry _Z12binarySearchPfifPi(
	.param .u64 .ptr .align 1 _Z12binarySearchPfifPi_param_0,
	.param .u32 _Z12binarySearchPfifPi_param_1,
	.param .f32 _Z12binarySearchPfifPi_param_2,
	.param .u64 .ptr .align 1 _Z12binarySearchPfifPi_param_3
)
{
	.reg .pred 	%p<5>;
	.reg .b32 	%r<23>;
	.reg .b32 	%f<3>;
	.reg .b64 	%rd<9>;

	ld.param.u64 	%rd2, [_Z12binarySearchPfifPi_param_0];
	ld.param.u32 	%r9, [_Z12binarySearchPfifPi_param_1];
	ld.param.f32 	%f2, [_Z12binarySearchPfifPi_param_2];
	ld.param.u64 	%rd3, [_Z12binarySearchPfifPi_param_3];
	mov.u32 	%r11, %tid.x;
	mov.u32 	%r12, %ctaid.x;
	mov.u32 	%r13, %ntid.x;
	mad.lo.s32 	%r1, %r12, %r13, %r11;
	setp.ge.s32 	%p1, %r1, %r9;
	mov.b32 	%r10, -1;
	mov.u32 	%r22, %r10;
	@%p1 bra 	$L__BB0_4;
	add.s32 	%r20, %r9, -1;
	cvta.to.global.u64 	%rd1, %rd2;
	mov.u32 	%r21, %r1;
$L__BB0_2:
	add.s32 	%r14, %r20, %r21;
	shr.u32 	%r15, %r14, 31;
	add.s32 	%r16, %r14, %r15;
	shr.s32 	%r22, %r16, 1;
	mul.wide.s32 	%rd4, %r22, 4;
	add.s64 	%rd5, %rd1, %rd4;
	ld.global.f32 	%f1, [%rd5];
	setp.eq.f32 	%p2, %f1, %f2;
	@%p2 bra 	$L__BB0_4;
	setp.lt.f32 	%p3, %f1, %f2;
	add.s32 	%r18, %r22, 1;
	add.s32 	%r19, %r22, -1;
	selp.b32 	%r21, %r18, %r21, %p3;
	selp.b32 	%r20, %r20, %r19, %p3;
	setp.le.s32 	%p4, %r21, %r20;
	mov.u32 	%r22, %r10;
	@%p4 bra 	$L__BB0_2;
$L__BB0_4:
	cvta.to.global.u64 	%rd6, %rd3;
	mul.wide.s32 	%rd7, %r1, 4;
	add.s64 	%rd8, %rd6, %rd7;
	st.global.u32 	[%rd8], %r22;
	ret;

}


// ===== COMPILED SASS (sm_100) =====

	.target	sm_100

	.elftype	@"ET_EXEC"


//--------------------- .note.nv.tkinfo           --------------------------
	.section	.note.nv.tkinfo,"",@"SHT_NOTE"
	.sectionflags	@"SHF_NOTE_NV_TKINFO"
	.tkinfo
        /*0018*/ 	.word	0x00000002
        /*0030*/ 	.string	""
        /*0030*/ 	.string	"ptxas"
        /*0030*/ 	.string	"Cuda compilation tools, release 13.0, V13.0.88"
        /*0030*/ 	.string	"Build cuda_13.0.r13.0/compiler.36424714_0"
        /*0030*/ 	.string	"-arch sm_100 -m 64 "



//--------------------- .note.nv.cuinfo           --------------------------
	.section	.note.nv.cuinfo,"",@"SHT_NOTE"
	.sectionflags	@"SHF_NOTE_NV_CUINFO"
        /*0018*/ 	.short	0x0002
        /*001a*/ 	.short	0x0064
        /*001c*/ 	.short	0x0082
	.zero		2


//--------------------- .nv.info                  --------------------------
	.section	.nv.info,"",@"SHT_CUDA_INFO"
	.align	4


	//----- nvinfo : EIATTR_REGCOUNT
	.align		4
        /*0000*/ 	.byte	0x04, 0x2f
        /*0002*/ 	.short	(.L_1 - .L_0)
	.align		4
.L_0:
        /*0004*/ 	.word	index@(_Z12binarySearchPfifPi)
        /*0008*/ 	.word	0x0000000e


	//----- nvinfo : EIATTR_FRAME_SIZE
	.align		4
.L_1:
        /*000c*/ 	.byte	0x04, 0x11
        /*000e*/ 	.short	(.L_3 - .L_2)
	.align		4
.L_2:
        /*0010*/ 	.word	index@(_Z12binarySearchPfifPi)
        /*0014*/ 	.word	0x00000000


	//----- nvinfo : EIATTR_MIN_STACK_SIZE
	.align		4
.L_3:
        /*0018*/ 	.byte	0x04, 0x12
        /*001a*/ 	.short	(.L_5 - .L_4)
	.align		4
.L_4:
        /*001c*/ 	.word	index@(_Z12binarySearchPfifPi)
        /*0020*/ 	.word	0x00000000
.L_5:


//--------------------- .nv.compat                --------------------------
	.section	.nv.compat,"",@"SHT_CUDA_COMPAT_INFO"
	.align	4
        /*0000*/ 	.byte	0x02, 0x09, 0x00, 0x00, 0x02, 0x02, 0x01, 0x00, 0x02, 0x05, 0x05, 0x00, 0x03, 0x07, 0x01, 0x01
        /*0010*/ 	.byte	0x02, 0x03, 0x00, 0x00, 0x02, 0x06, 0x01, 0x00, 0x04, 0x0b, 0x08, 0x00, 0x09, 0x00, 0x00, 0x00
        /*0020*/ 	.byte	0x00, 0x00, 0x00, 0x00


//--------------------- .nv.info._Z12binarySearchPfifPi --------------------------
	.section	.nv.info._Z12binarySearchPfifPi,"",@"SHT_CUDA_INFO"
	.sectionflags	@""
	.align	4


	//----- nvinfo : EIATTR_CUDA_API_VERSION
	.align		4
        /*0000*/ 	.byte	0x04, 0x37
        /*0002*/ 	.short	(.L_7 - .L_6)
.L_6:
        /*0004*/ 	.word	0x00000082


	//----- nvinfo : EIATTR_KPARAM_INFO
	.align		4
.L_7:
        /*0008*/ 	.byte	0x04, 0x17
        /*000a*/ 	.short	(.L_9 - .L_8)
.L_8:
        /*000c*/ 	.word	0x00000000
        /*0010*/ 	.short	0x0003
        /*0012*/ 	.short	0x0010
        /*0014*/ 	.byte	0x00, 0xf5, 0x21, 0x00


	//----- nvinfo : EIATTR_KPARAM_INFO
	.align		4
.L_9:
        /*0018*/ 	.byte	0x04, 0x17
        /*001a*/ 	.short	(.L_11 - .L_10)
.L_10:
        /*001c*/ 	.word	0x00000000
        /*0020*/ 	.short	0x0002
        /*0022*/ 	.short	0x000c
        /*0024*/ 	.byte	0x00, 0xf0, 0x11, 0x00


	//----- nvinfo : EIATTR_KPARAM_INFO
	.align		4
.L_11:
        /*0028*/ 	.byte	0x04, 0x17
        /*002a*/ 	.short	(.L_13 - .L_12)
.L_12:
        /*002c*/ 	.word	0x00000000
        /*0030*/ 	.short	0x0001
        /*0032*/ 	.short	0x0008
        /*0034*/ 	.byte	0x00, 0xf0, 0x11, 0x00


	//----- nvinfo : EIATTR_KPARAM_INFO
	.align		4
.L_13:
        /*0038*/ 	.byte	0x04, 0x17
        /*003a*/ 	.short	(.L_15 - .L_14)
.L_14:
        /*003c*/ 	.word	0x00000000
        /*0040*/ 	.short	0x0000
        /*0042*/ 	.short	0x0000
        /*0044*/ 	.byte	0x00, 0xf5, 0x21, 0x00


	//----- nvinfo : EIATTR_SPARSE_MMA_MASK
	.align		4
.L_15:
        /*0048*/ 	.byte	0x03, 0x50
        /*004a*/ 	.short	0x0000


	//----- nvinfo : EIATTR_MAXREG_COUNT
	.align		4
        /*004c*/ 	.byte	0x03, 0x1b
        /*004e*/ 	.short	0x00ff


	//----- nvinfo : EIATTR_MERCURY_ISA_VERSION
	.align		4
        /*0050*/ 	.byte	0x03, 0x5f
        /*0052*/ 	.short	0x0101


	//----- nvinfo : EIATTR_VRC_CTA_INIT_COUNT
	.align		4
        /*0054*/ 	.byte	0x02, 0x4a
	.zero		1
	.zero		1


	//----- nvinfo : EIATTR_EXIT_INSTR_OFFSETS
	.align		4
        /*0058*/ 	.byte	0x04, 0x1c
        /*005a*/ 	.short	(.L_17 - .L_16)


	//   ....[0]....
.L_16:
        /*005c*/ 	.word	0x00000250


	//----- nvinfo : EIATTR_CRS_STACK_SIZE
	.align		4
.L_17:
        /*0060*/ 	.byte	0x04, 0x1e
        /*0062*/ 	.short	(.L_19 - .L_18)
.L_18:
        /*0064*/ 	.word	0x00000000


	//----- nvinfo : EIATTR_CBANK_PARAM_SIZE
	.align		4
.L_19:
        /*0068*/ 	.byte	0x03, 0x19
        /*006a*/ 	.short	0x0018


	//----- nvinfo : EIATTR_PARAM_CBANK
	.align		4
        /*006c*/ 	.byte	0x04, 0x0a
        /*006e*/ 	.short	(.L_21 - .L_20)
	.align		4
.L_20:
        /*0070*/ 	.word	index@(.nv.constant0._Z12binarySearchPfifPi)
        /*0074*/ 	.short	0x0380
        /*0076*/ 	.short	0x0018


	//----- nvinfo : EIATTR_SW_WAR
	.align		4
.L_21:
        /*0078*/ 	.byte	0x04, 0x36
        /*007a*/ 	.short	(.L_23 - .L_22)
.L_22:
        /*007c*/ 	.word	0x00000008
.L_23:


//--------------------- .nv.callgraph             --------------------------
	.section	.nv.callgraph,"",@"SHT_CUDA_CALLGRAPH"
	.align	4
	.sectionentsize	8
	.align		4
        /*0000*/ 	.word	0x00000000
	.align		4
        /*0004*/ 	.word	0xffffffff
	.align		4
        /*0008*/ 	.word	0x00000000
	.align		4
        /*000c*/ 	.word	0xfffffffe
	.align		4
        /*0010*/ 	.word	0x00000000
	.align		4
        /*0014*/ 	.word	0xfffffffd
	.align		4
        /*0018*/ 	.word	0x00000000
	.align		4
        /*001c*/ 	.word	0xfffffffc


//--------------------- .text._Z12binarySearchPfifPi --------------------------
	.section	.text._Z12binarySearchPfifPi,"ax",@progbits
	.align	128
        .global         _Z12binarySearchPfifPi
        .type           _Z12binarySearchPfifPi,@function
        .size           _Z12binarySearchPfifPi,(.L_x_4 - _Z12binarySearchPfifPi)
        .other          _Z12binarySearchPfifPi,@"STO_CUDA_ENTRY STV_DEFAULT"
_Z12binarySearchPfifPi:
.text._Z12binarySearchPfifPi:
[----:B------:R-:W-:Y:S01]  /*0000*/  LDC R1, c[0x0][0x37c] ;  /* 0x0000df00ff017b82 */ /* 0x000fe20000000800 */
[----:B------:R-:W0:Y:S07]  /*0010*/  S2R R7, SR_TID.X ;  /* 0x0000000000077919 */ /* 0x000e2e0000002100 */
[----:B------:R-:W0:Y:S01]  /*0020*/  S2UR UR4, SR_CTAID.X ;  /* 0x00000000000479c3 */ /* 0x000e220000002500 */
[----:B------:R-:W1:Y:S01]  /*0030*/  LDCU UR5, c[0x0][0x388] ;  /* 0x00007100ff0577ac */ /* 0x000e620008000800 */
[----:B------:R-:W-:Y:S01]  /*0040*/  BSSY.RECONVERGENT B0, `(.L_x_0) ;  /* 0x000001d000007945 */ /* 0x000fe20003800200 */
[----:B------:R-:W-:Y:S01]  /*0050*/  IMAD.MOV.U32 R9, RZ, RZ, -0x1 ;  /* 0xffffffffff097424 */ /* 0x000fe200078e00ff */
[----:B------:R-:W2:Y:S04]  /*0060*/  LDCU.64 UR6, c[0x0][0x358] ;  /* 0x00006b00ff0677ac */ /* 0x000ea80008000a00 */
[----:B------:R-:W0:Y:S02]  /*0070*/  LDC R0, c[0x0][0x360] ;  /* 0x0000d800ff007b82 */ /* 0x000e240000000800 */
[----:B0-----:R-:W-:-:S05]  /*0080*/  IMAD R7, R0, UR4, R7 ;  /* 0x0000000400077c24 */ /* 0x001fca000f8e0207 */
[----:B-1----:R-:W-:-:S13]  /*0090*/  ISETP.GE.AND P0, PT, R7, UR5, PT ;  /* 0x0000000507007c0c */ /* 0x002fda000bf06270 */
[----:B--2---:R-:W-:Y:S05]  /*00a0*/  @P0 BRA `(.L_x_1) ;  /* 0x0000000000580947 */ /* 0x004fea0003800000 */
[----:B------:R-:W0:Y:S01]  /*00b0*/  LDC R8, c[0x0][0x38c] ;  /* 0x0000e300ff087b82 */ /* 0x000e220000000800 */
[----:B------:R-:W-:Y:S01]  /*00c0*/  UIADD3 UR4, UPT, UPT, UR5, -0x1, URZ ;  /* 0xffffffff05047890 */ /* 0x000fe2000fffe0ff */
[----:B------:R-:W-:-:S05]  /*00d0*/  IMAD.MOV.U32 R2, RZ, RZ, R7 ;  /* 0x000000ffff027224 */ /* 0x000fca00078e0007 */
[----:B------:R-:W-:Y:S01]  /*00e0*/  MOV R0, UR4 ;  /* 0x0000000400007c02 */ /* 0x000fe20008000f00 */
[----:B------:R-:W1:Y:S06]  /*00f0*/  LDC.64 R4, c[0x0][0x380] ;  /* 0x0000e000ff047b82 */ /* 0x000e6c0000000a00 */
.L_x_2:
[----:B------:R-:W-:Y:S01]  /*0100*/  MOV R6, R2 ;  /* 0x0000000200067202 */ /* 0x000fe20000000f00 */
[----:B------:R-:W-:-:S04]  /*0110*/  IMAD.MOV.U32 R11, RZ, RZ, R0 ;  /* 0x000000ffff0b7224 */ /* 0x000fc800078e0000 */
[----:B------:R-:W-:-:S05]  /*0120*/  IMAD.IADD R0, R6, 0x1, R11 ;  /* 0x0000000106007824 */ /* 0x000fca00078e020b */
[----:B------:R-:W-:-:S04]  /*0130*/  LEA.HI R0, R0, R0, RZ, 0x1 ;  /* 0x0000000000007211 */ /* 0x000fc800078f08ff */
[----:B------:R-:W-:-:S05]  /*0140*/  SHF.R.S32.HI R9, RZ, 0x1, R0 ;  /* 0x00000001ff097819 */ /* 0x000fca0000011400 */
[----:B-1----:R-:W-:-:S06]  /*0150*/  IMAD.WIDE R2, R9, 0x4, R4 ;  /* 0x0000000409027825 */ /* 0x002fcc00078e0204 */
[----:B------:R-:W0:Y:S02]  /*0160*/  LDG.E R3, desc[UR6][R2.64] ;  /* 0x0000000602037981 */ /* 0x000e24000c1e1900 */
[----:B0-----:R-:W-:-:S13]  /*0170*/  FSETP.NEU.AND P0, PT, R3, R8, PT ;  /* 0x000000080300720b */ /* 0x001fda0003f0d000 */
[----:B------:R-:W-:Y:S05]  /*0180*/  @!P0 BRA `(.L_x_1) ;  /* 0x0000000000208947 */ /* 0x000fea0003800000 */
[----:B------:R-:W-:-:S13]  /*0190*/  FSETP.GEU.AND P0, PT, R3, R8, PT ;  /* 0x000000080300720b */ /* 0x000fda0003f0e000 */
[C---:B------:R-:W-:Y:S01]  /*01a0*/  @P0 VIADD R11, R9.reuse, 0xffffffff ;  /* 0xffffffff090b0836 */ /* 0x040fe20000000000 */
[----:B------:R-:W-:-:S03]  /*01b0*/  @!P0 IADD3 R6, PT, PT, R9, 0x1, RZ ;  /* 0x0000000109068810 */ /* 0x000fc60007ffe0ff */
[----:B------:R-:W-:Y:S01]  /*01c0*/  IMAD.MOV.U32 R0, RZ, RZ, R11 ;  /* 0x000000ffff007224 */ /* 0x000fe200078e000b */
[----:B------:R-:W-:Y:S02]  /*01d0*/  ISETP.GT.AND P0, PT, R6, R11, PT ;  /* 0x0000000b0600720c */ /* 0x000fe40003f04270 */
[----:B------:R-:W-:-:S11]  /*01e0*/  MOV R2, R6 ;  /* 0x0000000600027202 */ /* 0x000fd60000000f00 */
[----:B------:R-:W-:Y:S05]  /*01f0*/  @!P0 BRA `(.L_x_2) ;  /* 0xfffffffc00c08947 */ /* 0x000fea000383ffff */
[----:B------:R-:W-:-:S07]  /*0200*/  MOV R9, 0xffffffff ;  /* 0xffffffff00097802 */ /* 0x000fce0000000f00 */
.L_x_1:
[----:B------:R-:W-:Y:S05]  /*0210*/  BSYNC.RECONVERGENT B0 ;  /* 0x0000000000007941 */ /* 0x000fea0003800200 */
.L_x_0:
[----:B------:R-:W0:Y:S02]  /*0220*/  LDC.64 R2, c[0x0][0x390] ;  /* 0x0000e400ff027b82 */ /* 0x000e240000000a00 */
[----:B0-----:R-:W-:-:S05]  /*0230*/  IMAD.WIDE R2, R7, 0x4, R2 ;  /* 0x0000000407027825 */ /* 0x001fca00078e0202 */
[----:B------:R-:W-:Y:S01]  /*0240*/  STG.E desc[UR6][R2.64], R9 ;  /* 0x0000000902007986 */ /* 0x000fe2000c101906 */
[----:B------:R-:W-:Y:S05]  /*0250*/  EXIT ;  /* 0x000000000000794d */ /* 0x000fea0003800000 */
.L_x_3:
[----:B------:R-:W-:-:S00]  /*0260*/  BRA `(.L_x_3) ;  /* 0xfffffffc00fc7947 */ /* 0x000fc0000383ffff */
[----:B------:R-:W-:-:S00]  /*0270*/  NOP ;  /* 0x0000000000007918 */ /* 0x000fc00000000000 */
        /* <DEDUP_REMOVED lines=8> */
.L_x_4:


//--------------------- .nv.shared.reserved.0     --------------------------
	.section	.nv.shared.reserved.0,"aw",@nobits
	.weak		__nv_reservedSMEM_offset_0_alias
	.size		__nv_reservedSMEM_offset_0_alias, 0, 64
	.other		__nv_reservedSMEM_offset_0_alias,@"STO_CUDA_RESERVED_SHARED STV_DEFAULT"
__nv_reservedSMEM_offset_0_alias:
	.zero		0
	.zero		64


//--------------------- .nv.constant0._Z12binarySearchPfifPi --------------------------
	.section	.nv.constant0._Z12binarySearchPfifPi,"a",@progbits
	.sectionflags	@""
	.align	4
.nv.constant0._Z12binarySearchPfifPi:
	.zero		920


//--------------------- SYMBOLS --------------------------

	.type		.nv.reservedSmem.offset0,@object
	.size		.nv.reservedSmem.offset0,0x4
